	.version 2.2
	.target sm_20
	// compiled with /home/bachelor/deicide218/cuda-3.2/open64/lib//be
	// nvopencc 3.2 built on 2010-11-03

	//-----------------------------------------------------------
	// Compiling histo_final.cpp3.i (/tmp/ccBI#.ilbSUN)
	//-----------------------------------------------------------

	//-----------------------------------------------------------
	// Options:
	//-----------------------------------------------------------
	//  Target:ptx, ISA:sm_20, Endian:little, Pointer Size:64
	//  -O3	(Optimization level)
	//  -g0	(Debug level)
	//  -m2	(Report advisories)
	//-----------------------------------------------------------

	.file	1	"<command-line>"
	.file	2	"histo_final.cudafe2.gpu"
	.file	3	"/usr/lib/gcc/x86_64-linux-gnu/4.4.7/include/stddef.h"
	.file	4	"/home/bachelor/deicide218/cuda-3.2/bin/../include/crt/device_runtime.h"
	.file	5	"/home/bachelor/deicide218/cuda-3.2/bin/../include/host_defines.h"
	.file	6	"/home/bachelor/deicide218/cuda-3.2/bin/../include/builtin_types.h"
	.file	7	"/home/bachelor/deicide218/cuda-3.2/bin/../include/device_types.h"
	.file	8	"/home/bachelor/deicide218/cuda-3.2/bin/../include/driver_types.h"
	.file	9	"/home/bachelor/deicide218/cuda-3.2/bin/../include/surface_types.h"
	.file	10	"/home/bachelor/deicide218/cuda-3.2/bin/../include/texture_types.h"
	.file	11	"/home/bachelor/deicide218/cuda-3.2/bin/../include/vector_types.h"
	.file	12	"/home/bachelor/deicide218/cuda-3.2/bin/../include/device_launch_parameters.h"
	.file	13	"/home/bachelor/deicide218/cuda-3.2/bin/../include/crt/storage_class.h"
	.file	14	"/usr/include/x86_64-linux-gnu/bits/types.h"
	.file	15	"/usr/include/time.h"
	.file	16	"/home/bachelor/deicide218/cuda-3.2/bin/../include/texture_fetch_functions.h"
	.file	17	"/home/bachelor/deicide218/cuda-3.2/bin/../include/common_functions.h"
	.file	18	"/home/bachelor/deicide218/cuda-3.2/bin/../include/math_functions.h"
	.file	19	"/home/bachelor/deicide218/cuda-3.2/bin/../include/math_constants.h"
	.file	20	"/home/bachelor/deicide218/cuda-3.2/bin/../include/device_functions.h"
	.file	21	"/home/bachelor/deicide218/cuda-3.2/bin/../include/sm_11_atomic_functions.h"
	.file	22	"/home/bachelor/deicide218/cuda-3.2/bin/../include/sm_12_atomic_functions.h"
	.file	23	"/home/bachelor/deicide218/cuda-3.2/bin/../include/sm_13_double_functions.h"
	.file	24	"/home/bachelor/deicide218/cuda-3.2/bin/../include/sm_20_atomic_functions.h"
	.file	25	"/home/bachelor/deicide218/cuda-3.2/bin/../include/sm_20_intrinsics.h"
	.file	26	"/home/bachelor/deicide218/cuda-3.2/bin/../include/surface_functions.h"
	.file	27	"/home/bachelor/deicide218/cuda-3.2/bin/../include/math_functions_dbl_ptx3.h"
	.file	28	"histo_final.cu"


	.entry _Z18histo_final_kerneljjjjPjS_S_S_ (
		.param .u32 __cudaparm__Z18histo_final_kerneljjjjPjS_S_S__sm_range_min,
		.param .u32 __cudaparm__Z18histo_final_kerneljjjjPjS_S_S__sm_range_max,
		.param .u32 __cudaparm__Z18histo_final_kerneljjjjPjS_S_S__histo_height,
		.param .u32 __cudaparm__Z18histo_final_kerneljjjjPjS_S_S__histo_width,
		.param .u64 __cudaparm__Z18histo_final_kerneljjjjPjS_S_S__global_subhisto,
		.param .u64 __cudaparm__Z18histo_final_kerneljjjjPjS_S_S__global_histo,
		.param .u64 __cudaparm__Z18histo_final_kerneljjjjPjS_S_S__global_overflow,
		.param .u64 __cudaparm__Z18histo_final_kerneljjjjPjS_S_S__final_histo)
	{
	.reg .u32 %r<77>;
	.reg .u64 %rd<33>;
	.reg .pred %p<8>;
	.loc	28	20	0
$LDWbegin__Z18histo_final_kerneljjjjPjS_S_S_:
	.loc	28	30	0
	mov.u32 	%r1, %ntid.x;
	mov.u32 	%r2, %ctaid.x;
	mul.lo.u32 	%r3, %r2, %r1;
	mov.u32 	%r4, %tid.x;
	add.u32 	%r5, %r4, %r3;
	mov.s32 	%r6, %r5;
	ld.param.u32 	%r7, [__cudaparm__Z18histo_final_kerneljjjjPjS_S_S__sm_range_min];
	mul.lo.u32 	%r8, %r7, 24576;
	shr.u32 	%r9, %r8, 2;
	setp.le.u32 	%p1, %r9, %r5;
	@%p1 bra 	$Lt_0_3330;
	mov.u32 	%r10, %nctaid.x;
	mul.lo.u32 	%r11, %r10, %r1;
	cvt.u64.u32 	%rd1, %r5;
	cvt.s64.u32 	%rd2, %r11;
	mul.wide.u32 	%rd3, %r11, 8;
	mul.wide.u32 	%rd4, %r11, 4;
	ld.param.u64 	%rd5, [__cudaparm__Z18histo_final_kerneljjjjPjS_S_S__global_histo];
	mul.wide.u32 	%rd6, %r5, 8;
	add.u64 	%rd7, %rd5, %rd6;
	ld.param.u64 	%rd8, [__cudaparm__Z18histo_final_kerneljjjjPjS_S_S__final_histo];
	mul.wide.u32 	%rd9, %r5, 4;
	add.u64 	%rd10, %rd8, %rd9;
$Lt_0_3842:
 //<loop> Loop body line 30, nesting depth: 1, estimated iterations: unknown
	ld.global.v4.u16 	{%r12,%r13,%r14,%r15}, [%rd7+0];
	.loc	28	33	0
	mov.u32 	%r16, 0;
	mov.u32 	%r17, 0;
	mov.u32 	%r18, 0;
	mov.u32 	%r19, 0;
	st.global.v4.u16 	[%rd7+0], {%r16,%r17,%r18,%r19};
	.loc	28	47	0
	mov.s32 	%r20, 255;
	min.s32 	%r21, %r12, %r20;
	mov.s32 	%r22, 255;
	min.s32 	%r23, %r13, %r22;
	mov.s32 	%r24, 255;
	min.s32 	%r25, %r14, %r24;
	mov.s32 	%r26, 255;
	min.s32 	%r27, %r15, %r26;
	st.global.v4.u8 	[%rd10+0], {%r21,%r23,%r25,%r27};
	add.u32 	%r6, %r11, %r6;
	add.u64 	%rd10, %rd10, %rd4;
	add.u64 	%rd7, %rd7, %rd3;
	setp.gt.u32 	%p2, %r9, %r6;
	@%p2 bra 	$Lt_0_3842;
$Lt_0_3330:
	.loc	28	51	0
	add.u32 	%r28, %r9, %r5;
	ld.param.u32 	%r29, [__cudaparm__Z18histo_final_kerneljjjjPjS_S_S__sm_range_max];
	mul.lo.u32 	%r30, %r29, 24576;
	add.u32 	%r31, %r30, 24576;
	shr.u32 	%r32, %r31, 2;
	setp.le.u32 	%p3, %r32, %r28;
	@%p3 bra 	$Lt_0_4354;
	mov.u32 	%r33, %nctaid.x;
	mul.lo.u32 	%r11, %r33, %r1;
	cvt.u64.u32 	%rd11, %r28;
	cvt.s64.u32 	%rd12, %r11;
	mul.lo.u32 	%r34, %r28, 4;
	mul.lo.u32 	%r35, %r11, 4;
	mul.wide.u32 	%rd13, %r11, 16;
	mul.wide.u32 	%rd4, %r11, 4;
	ld.param.u64 	%rd14, [__cudaparm__Z18histo_final_kerneljjjjPjS_S_S__global_overflow];
	mul.wide.u32 	%rd15, %r28, 16;
	add.u64 	%rd16, %rd14, %rd15;
	ld.param.u64 	%rd17, [__cudaparm__Z18histo_final_kerneljjjjPjS_S_S__final_histo];
	mul.wide.u32 	%rd18, %r28, 4;
	add.u64 	%rd19, %rd17, %rd18;
	mul.lo.u32 	%r36, %r32, 4;
	ld.param.u64 	%rd20, [__cudaparm__Z18histo_final_kerneljjjjPjS_S_S__global_subhisto];
$Lt_0_4866:
 //<loop> Loop body line 51, nesting depth: 1, estimated iterations: unknown
	.loc	28	54	0
	mov.u32 	%r37, 0;
	mov.u32 	%r38, 0;
	mov.u32 	%r39, 0;
	mov.u32 	%r40, 0;
	st.global.v4.u32 	[%rd16+0], {%r37,%r38,%r39,%r40};
	.loc	28	81	0
	cvt.u64.u32 	%rd21, %r34;
	mul.wide.u32 	%rd22, %r34, 4;
	add.u64 	%rd23, %rd20, %rd22;
	ld.global.u32 	%r41, [%rd23+4];
	.loc	28	82	0
	ld.global.u32 	%r42, [%rd23+8];
	.loc	28	83	0
	ld.global.u32 	%r43, [%rd23+12];
	.loc	28	97	0
	ld.global.u32 	%r44, [%rd23+0];
	mov.u32 	%r45, 255;
	min.u32 	%r46, %r44, %r45;
	mov.u32 	%r47, 255;
	min.u32 	%r48, %r41, %r47;
	mov.u32 	%r49, 255;
	min.u32 	%r50, %r42, %r49;
	mov.u32 	%r51, 255;
	min.u32 	%r52, %r43, %r51;
	st.global.v4.u8 	[%rd19+0], {%r46,%r48,%r50,%r52};
	add.u32 	%r34, %r34, %r35;
	add.u64 	%rd19, %rd19, %rd4;
	add.u64 	%rd16, %rd13, %rd16;
	setp.lt.u32 	%p4, %r34, %r36;
	@%p4 bra 	$Lt_0_4866;
$Lt_0_4354:
	.loc	28	101	0
	add.u32 	%r53, %r32, %r5;
	mov.s32 	%r54, %r53;
	ld.param.u32 	%r55, [__cudaparm__Z18histo_final_kerneljjjjPjS_S_S__histo_height];
	ld.param.u32 	%r56, [__cudaparm__Z18histo_final_kerneljjjjPjS_S_S__histo_width];
	mul.lo.u32 	%r57, %r55, %r56;
	shr.u32 	%r58, %r57, 2;
	setp.le.u32 	%p5, %r58, %r53;
	@%p5 bra 	$Lt_0_5378;
	cvt.u64.u32 	%rd24, %r53;
	mov.u32 	%r59, %nctaid.x;
	mul.lo.u32 	%r11, %r59, %r1;
	cvt.s64.u32 	%rd25, %r11;
	ld.param.u64 	%rd26, [__cudaparm__Z18histo_final_kerneljjjjPjS_S_S__global_histo];
	mul.wide.u32 	%rd27, %r53, 8;
	add.u64 	%rd28, %rd26, %rd27;
	mul.wide.u32 	%rd3, %r11, 8;
	ld.param.u64 	%rd29, [__cudaparm__Z18histo_final_kerneljjjjPjS_S_S__final_histo];
	mul.wide.u32 	%rd30, %r53, 4;
	add.u64 	%rd31, %rd29, %rd30;
	mul.wide.u32 	%rd4, %r11, 4;
$Lt_0_5890:
 //<loop> Loop body line 101, nesting depth: 1, estimated iterations: unknown
	ld.global.v4.u16 	{%r60,%r61,%r62,%r63}, [%rd28+0];
	.loc	28	104	0
	mov.u32 	%r64, 0;
	mov.u32 	%r65, 0;
	mov.u32 	%r66, 0;
	mov.u32 	%r67, 0;
	st.global.v4.u16 	[%rd28+0], {%r64,%r65,%r66,%r67};
	.loc	28	118	0
	mov.s32 	%r68, 255;
	min.s32 	%r69, %r60, %r68;
	mov.s32 	%r70, 255;
	min.s32 	%r71, %r61, %r70;
	mov.s32 	%r72, 255;
	min.s32 	%r73, %r62, %r72;
	mov.s32 	%r74, 255;
	min.s32 	%r75, %r63, %r74;
	st.global.v4.u8 	[%rd31+0], {%r69,%r71,%r73,%r75};
	add.u32 	%r54, %r11, %r54;
	add.u64 	%rd31, %rd31, %rd4;
	add.u64 	%rd28, %rd28, %rd3;
	setp.gt.u32 	%p6, %r58, %r54;
	@%p6 bra 	$Lt_0_5890;
$Lt_0_5378:
	.loc	28	120	0
	exit;
$LDWend__Z18histo_final_kerneljjjjPjS_S_S_:
	} // _Z18histo_final_kerneljjjjPjS_S_S_



// ===== COMPILED SASS (sm_100) =====

	.target	sm_100

	.elftype	@"ET_EXEC"


//--------------------- .note.nv.tkinfo           --------------------------
	.section	.note.nv.tkinfo,"",@"SHT_NOTE"
	.sectionflags	@"SHF_NOTE_NV_TKINFO"
	.tkinfo
        /*0018*/ 	.word	0x00000002
        /*0030*/ 	.string	""
        /*0030*/ 	.string	"ptxas"
        /*0030*/ 	.string	"Cuda compilation tools, release 13.0, V13.0.88"
        /*0030*/ 	.string	"Build cuda_13.0.r13.0/compiler.36424714_0"
        /*0030*/ 	.string	"-arch sm_100 "



//--------------------- .note.nv.cuinfo           --------------------------
	.section	.note.nv.cuinfo,"",@"SHT_NOTE"
	.sectionflags	@"SHF_NOTE_NV_CUINFO"
        /*0018*/ 	.short	0x0002
        /*001a*/ 	.short	0x0014
        /*001c*/ 	.short	0x0082
	.zero		2


//--------------------- .nv.info                  --------------------------
	.section	.nv.info,"",@"SHT_CUDA_INFO"
	.align	4


	//----- nvinfo : EIATTR_REGCOUNT
	.align		4
        /*0000*/ 	.byte	0x04, 0x2f
        /*0002*/ 	.short	(.L_1 - .L_0)
	.align		4
.L_0:
        /*0004*/ 	.word	index@(_Z18histo_final_kerneljjjjPjS_S_S_)
        /*0008*/ 	.word	0x00000014


	//----- nvinfo : EIATTR_FRAME_SIZE
	.align		4
.L_1:
        /*000c*/ 	.byte	0x04, 0x11
        /*000e*/ 	.short	(.L_3 - .L_2)
	.align		4
.L_2:
        /*0010*/ 	.word	index@(_Z18histo_final_kerneljjjjPjS_S_S_)
        /*0014*/ 	.word	0x00000000


	//----- nvinfo : EIATTR_MIN_STACK_SIZE
	.align		4
.L_3:
        /*0018*/ 	.byte	0x04, 0x12
        /*001a*/ 	.short	(.L_5 - .L_4)
	.align		4
.L_4:
        /*001c*/ 	.word	index@(_Z18histo_final_kerneljjjjPjS_S_S_)
        /*0020*/ 	.word	0x00000000
.L_5:


//--------------------- .nv.compat                --------------------------
	.section	.nv.compat,"",@"SHT_CUDA_COMPAT_INFO"
	.align	4
        /*0000*/ 	.byte	0x02, 0x09, 0x00, 0x00, 0x02, 0x02, 0x01, 0x00, 0x02, 0x05, 0x05, 0x00, 0x03, 0x07, 0x01, 0x01
        /*0010*/ 	.byte	0x02, 0x03, 0x00, 0x00, 0x02, 0x06, 0x01, 0x00, 0x04, 0x0b, 0x08, 0x00, 0x09, 0x00, 0x00, 0x00
        /*0020*/ 	.byte	0x00, 0x00, 0x00, 0x00


//--------------------- .nv.info._Z18histo_final_kerneljjjjPjS_S_S_ --------------------------
	.section	.nv.info._Z18histo_final_kerneljjjjPjS_S_S_,"",@"SHT_CUDA_INFO"
	.sectionflags	@""
	.align	4


	//----- nvinfo : EIATTR_CUDA_API_VERSION
	.align		4
        /*0000*/ 	.byte	0x04, 0x37
        /*0002*/ 	.short	(.L_7 - .L_6)
.L_6:
        /*0004*/ 	.word	0x00000082


	//----- nvinfo : EIATTR_KPARAM_INFO
	.align		4
.L_7:
        /*0008*/ 	.byte	0x04, 0x17
        /*000a*/ 	.short	(.L_9 - .L_8)
.L_8:
        /*000c*/ 	.word	0x00000000
        /*0010*/ 	.short	0x0007
        /*0012*/ 	.short	0x0028
        /*0014*/ 	.byte	0x00, 0xf0, 0x21, 0x00


	//----- nvinfo : EIATTR_KPARAM_INFO
	.align		4
.L_9:
        /*0018*/ 	.byte	0x04, 0x17
        /*001a*/ 	.short	(.L_11 - .L_10)
.L_10:
        /*001c*/ 	.word	0x00000000
        /*0020*/ 	.short	0x0006
        /*0022*/ 	.short	0x0020
        /*0024*/ 	.byte	0x00, 0xf0, 0x21, 0x00


	//----- nvinfo : EIATTR_KPARAM_INFO
	.align		4
.L_11:
        /*0028*/ 	.byte	0x04, 0x17
        /*002a*/ 	.short	(.L_13 - .L_12)
.L_12:
        /*002c*/ 	.word	0x00000000
        /*0030*/ 	.short	0x0005
        /*0032*/ 	.short	0x0018
        /*0034*/ 	.byte	0x00, 0xf0, 0x21, 0x00


	//----- nvinfo : EIATTR_KPARAM_INFO
	.align		4
.L_13:
        /*0038*/ 	.byte	0x04, 0x17
        /*003a*/ 	.short	(.L_15 - .L_14)
.L_14:
        /*003c*/ 	.word	0x00000000
        /*0040*/ 	.short	0x0004
        /*0042*/ 	.short	0x0010
        /*0044*/ 	.byte	0x00, 0xf0, 0x21, 0x00


	//----- nvinfo : EIATTR_KPARAM_INFO
	.align		4
.L_15:
        /*0048*/ 	.byte	0x04, 0x17
        /*004a*/ 	.short	(.L_17 - .L_16)
.L_16:
        /*004c*/ 	.word	0x00000000
        /*0050*/ 	.short	0x0003
        /*0052*/ 	.short	0x000c
        /*0054*/ 	.byte	0x00, 0xf0, 0x11, 0x00


	//----- nvinfo : EIATTR_KPARAM_INFO
	.align		4
.L_17:
        /*0058*/ 	.byte	0x04, 0x17
        /*005a*/ 	.short	(.L_19 - .L_18)
.L_18:
        /*005c*/ 	.word	0x00000000
        /*0060*/ 	.short	0x0002
        /*0062*/ 	.short	0x0008
        /*0064*/ 	.byte	0x00, 0xf0, 0x11, 0x00


	//----- nvinfo : EIATTR_KPARAM_INFO
	.align		4
.L_19:
        /*0068*/ 	.byte	0x04, 0x17
        /*006a*/ 	.short	(.L_21 - .L_20)
.L_20:
        /*006c*/ 	.word	0x00000000
        /*0070*/ 	.short	0x0001
        /*0072*/ 	.short	0x0004
        /*0074*/ 	.byte	0x00, 0xf0, 0x11, 0x00


	//----- nvinfo : EIATTR_KPARAM_INFO
	.align		4
.L_21:
        /*0078*/ 	.byte	0x04, 0x17
        /*007a*/ 	.short	(.L_23 - .L_22)
.L_22:
        /*007c*/ 	.word	0x00000000
        /*0080*/ 	.short	0x0000
        /*0082*/ 	.short	0x0000
        /*0084*/ 	.byte	0x00, 0xf0, 0x11, 0x00


	//----- nvinfo : EIATTR_SPARSE_MMA_MASK
	.align		4
.L_23:
        /*0088*/ 	.byte	0x03, 0x50
        /*008a*/ 	.short	0x0000


	//----- nvinfo : EIATTR_MAXREG_COUNT
	.align		4
        /*008c*/ 	.byte	0x03, 0x1b
        /*008e*/ 	.short	0x00ff


	//----- nvinfo : EIATTR_MERCURY_ISA_VERSION
	.align		4
        /*0090*/ 	.byte	0x03, 0x5f
        /*0092*/ 	.short	0x0101


	//----- nvinfo : EIATTR_VRC_CTA_INIT_COUNT
	.align		4
        /*0094*/ 	.byte	0x02, 0x4a
	.zero		1
	.zero		1


	//----- nvinfo : EIATTR_EXIT_INSTR_OFFSETS
	.align		4
        /*0098*/ 	.byte	0x04, 0x1c
        /*009a*/ 	.short	(.L_25 - .L_24)


	//   ....[0]....
.L_24:
        /*009c*/ 	.word	0x00000520


	//   ....[1]....
        /*00a0*/ 	.word	0x000006d0


	//----- nvinfo : EIATTR_CRS_STACK_SIZE
	.align		4
.L_25:
        /*00a4*/ 	.byte	0x04, 0x1e
        /*00a6*/ 	.short	(.L_27 - .L_26)
.L_26:
        /*00a8*/ 	.word	0x00000000


	//----- nvinfo : EIATTR_CBANK_PARAM_SIZE
	.align		4
.L_27:
        /*00ac*/ 	.byte	0x03, 0x19
        /*00ae*/ 	.short	0x0030


	//----- nvinfo : EIATTR_PARAM_CBANK
	.align		4
        /*00b0*/ 	.byte	0x04, 0x0a
        /*00b2*/ 	.short	(.L_29 - .L_28)
	.align		4
.L_28:
        /*00b4*/ 	.word	index@(.nv.constant0._Z18histo_final_kerneljjjjPjS_S_S_)
        /*00b8*/ 	.short	0x0380
        /*00ba*/ 	.short	0x0030


	//----- nvinfo : EIATTR_SW_WAR
	.align		4
.L_29:
        /*00bc*/ 	.byte	0x04, 0x36
        /*00be*/ 	.short	(.L_31 - .L_30)
.L_30:
        /*00c0*/ 	.word	0x00000008
.L_31:


//--------------------- .nv.callgraph             --------------------------
	.section	.nv.callgraph,"",@"SHT_CUDA_CALLGRAPH"
	.align	4
	.sectionentsize	8
	.align		4
        /*0000*/ 	.word	0x00000000
	.align		4
        /*0004*/ 	.word	0xffffffff
	.align		4
        /*0008*/ 	.word	0x00000000
	.align		4
        /*000c*/ 	.word	0xfffffffe
	.align		4
        /*0010*/ 	.word	0x00000000
	.align		4
        /*0014*/ 	.word	0xfffffffd
	.align		4
        /*0018*/ 	.word	0x00000000
	.align		4
        /*001c*/ 	.word	0xfffffffc


//--------------------- .text._Z18histo_final_kerneljjjjPjS_S_S_ --------------------------
	.section	.text._Z18histo_final_kerneljjjjPjS_S_S_,"ax",@progbits
	.align	128
.text._Z18histo_final_kerneljjjjPjS_S_S_:
        .type           _Z18histo_final_kerneljjjjPjS_S_S_,@function
        .size           _Z18histo_final_kerneljjjjPjS_S_S_,(.L_x_8 - _Z18histo_final_kerneljjjjPjS_S_S_)
        .other          _Z18histo_final_kerneljjjjPjS_S_S_,@"STO_CUDA_ENTRY STV_DEFAULT"
_Z18histo_final_kerneljjjjPjS_S_S_:
[----:B------:R-:W-:Y:S01]  /*0000*/  LDC R1, c[0x0][0x37c] ;  /* 0x0000df00ff017b82 */ /* 0x000fe20000000800 */
[----:B------:R-:W0:Y:S01]  /*0010*/  S2R R0, SR_CTAID.X ;  /* 0x0000000000007919 */ /* 0x000e220000002500 */
[----:B------:R-:W1:Y:S06]  /*0020*/  LDCU UR4, c[0x0][0x380] ;  /* 0x00007000ff0477ac */ /* 0x000e6c0008000800 */
[----:B------:R-:W2:Y:S01]  /*0030*/  LDC R3, c[0x0][0x384] ;  /* 0x0000e100ff037b82 */ /* 0x000ea20000000800 */
[----:B------:R-:W-:Y:S01]  /*0040*/  IMAD.MOV.U32 R2, RZ, RZ, 0x6000 ;  /* 0x00006000ff027424 */ /* 0x000fe200078e00ff */
[----:B------:R-:W0:Y:S01]  /*0050*/  S2R R5, SR_TID.X ;  /* 0x0000000000057919 */ /* 0x000e220000002100 */
[----:B------:R-:W0:Y:S01]  /*0060*/  LDCU UR8, c[0x0][0x360] ;  /* 0x00006c00ff0877ac */ /* 0x000e220008000800 */
[----:B------:R-:W-:Y:S01]  /*0070*/  BSSY.RECONVERGENT B0, `(.L_x_0) ;  /* 0x0000026000007945 */ /* 0x000fe20003800200 */
[----:B------:R-:W3:Y:S01]  /*0080*/  LDCU.64 UR6, c[0x0][0x358] ;  /* 0x00006b00ff0677ac */ /* 0x000ee20008000a00 */
[----:B-1----:R-:W-:-:S04]  /*0090*/  UIMAD UR4, UR4, 0x6000, URZ ;  /* 0x00006000040478a4 */ /* 0x002fc8000f8e02ff */
[----:B------:R-:W-:Y:S01]  /*00a0*/  USHF.R.U32.HI UR4, URZ, 0x2, UR4 ;  /* 0x00000002ff047899 */ /* 0x000fe20008011604 */
[----:B--2---:R-:W-:-:S05]  /*00b0*/  IMAD R3, R3, R2, 0x6000 ;  /* 0x0000600003037424 */ /* 0x004fca00078e0202 */
[----:B------:R-:W-:Y:S01]  /*00c0*/  SHF.R.U32.HI R3, RZ, 0x2, R3 ;  /* 0x00000002ff037819 */ /* 0x000fe20000011603 */
[----:B0-----:R-:W-:-:S04]  /*00d0*/  IMAD R0, R0, UR8, R5 ;  /* 0x0000000800007c24 */ /* 0x001fc8000f8e0205 */
[C---:B------:R-:W-:Y:S01]  /*00e0*/  VIADD R2, R0.reuse, UR4 ;  /* 0x0000000400027c36 */ /* 0x040fe20008000000 */
[----:B------:R-:W-:-:S04]  /*00f0*/  ISETP.LT.U32.AND P1, PT, R0, UR4, PT ;  /* 0x0000000400007c0c */ /* 0x000fc8000bf21070 */
[----:B------:R-:W-:-:S09]  /*0100*/  ISETP.GT.U32.AND P0, PT, R3, R2, PT ;  /* 0x000000020300720c */ /* 0x000fd20003f04070 */
[----:B---3--:R-:W-:Y:S05]  /*0110*/  @!P1 BRA `(.L_x_1) ;  /* 0x00000000006c9947 */ /* 0x008fea0003800000 */
[----:B------:R-:W0:Y:S01]  /*0120*/  LDC R9, c[0x0][0x370] ;  /* 0x0000dc00ff097b82 */ /* 0x000e220000000800 */
[----:B------:R-:W-:-:S07]  /*0130*/  IMAD.MOV.U32 R8, RZ, RZ, R0 ;  /* 0x000000ffff087224 */ /* 0x000fce00078e0000 */
[----:B------:R-:W1:Y:S08]  /*0140*/  LDC.64 R4, c[0x0][0x398] ;  /* 0x0000e600ff047b82 */ /* 0x000e700000000a00 */
[----:B------:R-:W2:Y:S01]  /*0150*/  LDC.64 R6, c[0x0][0x3a8] ;  /* 0x0000ea00ff067b82 */ /* 0x000ea20000000a00 */
[----:B0-----:R-:W-:Y:S02]  /*0160*/  IMAD R9, R9, UR8, RZ ;  /* 0x0000000809097c24 */ /* 0x001fe4000f8e02ff */
[----:B-1----:R-:W-:-:S04]  /*0170*/  IMAD.WIDE.U32 R4, R0, 0x8, R4 ;  /* 0x0000000800047825 */ /* 0x002fc800078e0004 */
[----:B--2---:R-:W-:-:S07]  /*0180*/  IMAD.WIDE.U32 R6, R0, 0x4, R6 ;  /* 0x0000000400067825 */ /* 0x004fce00078e0006 */
.L_x_2:
[----:B------:R0:W2:Y:S01]  /*0190*/  LDG.E.64 R12, desc[UR6][R4.64] ;  /* 0x00000006040c7981 */ /* 0x0000a2000c1e1b00 */
[----:B------:R-:W-:-:S03]  /*01a0*/  IMAD.IADD R8, R9, 0x1, R8 ;  /* 0x0000000109087824 */ /* 0x000fc600078e0208 */
[----:B------:R0:W-:Y:S02]  /*01b0*/  STG.E.64 desc[UR6][R4.64], RZ ;  /* 0x000000ff04007986 */ /* 0x0001e4000c101b06 */
[----:B------:R-:W-:Y:S01]  /*01c0*/  ISETP.LT.U32.AND P1, PT, R8, UR4, PT ;  /* 0x0000000408007c0c */ /* 0x000fe2000bf21070 */
[----:B0-----:R-:W-:Y:S01]  /*01d0*/  IMAD.WIDE.U32 R4, R9, 0x8, R4 ;  /* 0x0000000809047825 */ /* 0x001fe200078e0004 */
[C---:B--2---:R-:W-:Y:S02]  /*01e0*/  PRMT R11, R12.reuse, 0x7732, RZ ;  /* 0x000077320c0b7816 */ /* 0x044fe400000000ff */
[----:B------:R-:W-:Y:S02]  /*01f0*/  LOP3.LUT R10, R12, 0xffff, RZ, 0xc0, !PT ;  /* 0x0000ffff0c0a7812 */ /* 0x000fe400078ec0ff */
[C---:B------:R-:W-:Y:S02]  /*0200*/  PRMT R15, R13.reuse, 0x7732, RZ ;  /* 0x000077320d0f7816 */ /* 0x040fe400000000ff */
[----:B------:R-:W-:-:S02]  /*0210*/  LOP3.LUT R12, R13, 0xffff, RZ, 0xc0, !PT ;  /* 0x0000ffff0d0c7812 */ /* 0x000fc400078ec0ff */
[----:B------:R-:W-:Y:S01]  /*0220*/  VIMNMX R13, PT, PT, R10, 0xff, PT ;  /* 0x000000ff0a0d7848 */ /* 0x000fe20003fe0100 */
[----:B------:R-:W-:Y:S01]  /*0230*/  IMAD.MOV.U32 R10, RZ, RZ, R15 ;  /* 0x000000ffff0a7224 */ /* 0x000fe200078e000f */
[----:B------:R-:W-:Y:S02]  /*0240*/  VIMNMX R14, PT, PT, R11, 0xff, PT ;  /* 0x000000ff0b0e7848 */ /* 0x000fe40003fe0100 */
[----:B------:R-:W-:Y:S02]  /*0250*/  VIMNMX R12, PT, PT, R12, 0xff, PT ;  /* 0x000000ff0c0c7848 */ /* 0x000fe40003fe0100 */
[----:B------:R-:W-:Y:S02]  /*0260*/  PRMT R13, R14, 0x7604, R13 ;  /* 0x000076040e0d7816 */ /* 0x000fe4000000000d */
[----:B------:R-:W-:Y:S02]  /*0270*/  VIMNMX R10, PT, PT, R10, 0xff, PT ;  /* 0x000000ff0a0a7848 */ /* 0x000fe40003fe0100 */
[----:B------:R-:W-:-:S04]  /*0280*/  PRMT R13, R12, 0x7054, R13 ;  /* 0x000070540c0d7816 */ /* 0x000fc8000000000d */
[----:B------:R-:W-:-:S05]  /*0290*/  PRMT R13, R10, 0x654, R13 ;  /* 0x000006540a0d7816 */ /* 0x000fca000000000d */
[----:B------:R0:W-:Y:S02]  /*02a0*/  STG.E desc[UR6][R6.64], R13 ;  /* 0x0000000d06007986 */ /* 0x0001e4000c101906 */
[----:B0-----:R-:W-:Y:S01]  /*02b0*/  IMAD.WIDE.U32 R6, R9, 0x4, R6 ;  /* 0x0000000409067825 */ /* 0x001fe200078e0006 */
[----:B------:R-:W-:Y:S06]  /*02c0*/  @P1 BRA `(.L_x_2) ;  /* 0xfffffffc00b01947 */ /* 0x000fec000383ffff */
.L_x_1:
[----:B------:R-:W-:Y:S05]  /*02d0*/  BSYNC.RECONVERGENT B0 ;  /* 0x0000000000007941 */ /* 0x000fea0003800200 */
.L_x_0:
[----:B------:R-:W-:Y:S04]  /*02e0*/  BSSY.RECONVERGENT B0, `(.L_x_3) ;  /* 0x000001e000007945 */ /* 0x000fe80003800200 */
[----:B------:R-:W-:Y:S05]  /*02f0*/  @!P0 BRA `(.L_x_4) ;  /* 0x0000000000708947 */ /* 0x000fea0003800000 */
[----:B------:R-:W0:Y:S01]  /*0300*/  LDC.64 R6, c[0x0][0x3a0] ;  /* 0x0000e800ff067b82 */ /* 0x000e220000000a00 */
[----:B------:R-:W-:-:S07]  /*0310*/  IMAD.SHL.U32 R15, R2, 0x4, RZ ;  /* 0x00000004020f7824 */ /* 0x000fce00078e00ff */
[----:B------:R-:W1:Y:S08]  /*0320*/  LDC.64 R8, c[0x0][0x3a8] ;  /* 0x0000ea00ff087b82 */ /* 0x000e700000000a00 */
[----:B------:R-:W2:Y:S08]  /*0330*/  LDC R13, c[0x0][0x370] ;  /* 0x0000dc00ff0d7b82 */ /* 0x000eb00000000800 */
[----:B------:R-:W3:Y:S01]  /*0340*/  LDC.64 R4, c[0x0][0x390] ;  /* 0x0000e400ff047b82 */ /* 0x000ee20000000a00 */
[----:B0-----:R-:W-:-:S04]  /*0350*/  IMAD.WIDE.U32 R6, R2, 0x10, R6 ;  /* 0x0000001002067825 */ /* 0x001fc800078e0006 */
[----:B-1----:R-:W-:-:S04]  /*0360*/  IMAD.WIDE.U32 R8, R2, 0x4, R8 ;  /* 0x0000000402087825 */ /* 0x002fc800078e0008 */
[----:B------:R-:W-:Y:S02]  /*0370*/  IMAD.SHL.U32 R2, R3, 0x4, RZ ;  /* 0x0000000403027824 */ /* 0x000fe400078e00ff */
[----:B--2---:R-:W-:-:S07]  /*0380*/  IMAD R13, R13, UR8, RZ ;  /* 0x000000080d0d7c24 */ /* 0x004fce000f8e02ff */
.L_x_5:
[----:B---3--:R-:W-:Y:S01]  /*0390*/  IMAD.WIDE.U32 R10, R15, 0x4, R4 ;  /* 0x000000040f0a7825 */ /* 0x008fe200078e0004 */
[----:B------:R0:W-:Y:S04]  /*03a0*/  STG.E.128 desc[UR6][R6.64], RZ ;  /* 0x000000ff06007986 */ /* 0x0001e8000c101d06 */
[----:B------:R-:W2:Y:S04]  /*03b0*/  LDG.E R12, desc[UR6][R10.64+0x4] ;  /* 0x000004060a0c7981 */ /* 0x000ea8000c1e1900 */
[----:B------:R-:W3:Y:S04]  /*03c0*/  LDG.E R17, desc[UR6][R10.64] ;  /* 0x000000060a117981 */ /* 0x000ee8000c1e1900 */
[----:B------:R-:W4:Y:S04]  /*03d0*/  LDG.E R14, desc[UR6][R10.64+0x8] ;  /* 0x000008060a0e7981 */ /* 0x000f28000c1e1900 */
[----:B------:R-:W5:Y:S01]  /*03e0*/  LDG.E R16, desc[UR6][R10.64+0xc] ;  /* 0x00000c060a107981 */ /* 0x000f62000c1e1900 */
[----:B------:R-:W-:-:S02]  /*03f0*/  IMAD R15, R13, 0x4, R15 ;  /* 0x000000040d0f7824 */ /* 0x000fc400078e020f */
[----:B0-----:R-:W-:-:S03]  /*0400*/  IMAD.WIDE.U32 R6, R13, 0x10, R6 ;  /* 0x000000100d067825 */ /* 0x001fc600078e0006 */
[----:B------:R-:W-:Y:S02]  /*0410*/  ISETP.GE.U32.AND P0, PT, R15, R2, PT ;  /* 0x000000020f00720c */ /* 0x000fe40003f06070 */
[----:B--2---:R-:W-:Y:S02]  /*0420*/  VIMNMX.U32 R12, PT, PT, R12, 0xff, PT ;  /* 0x000000ff0c0c7848 */ /* 0x004fe40003fe0000 */
[----:B---3--:R-:W-:Y:S02]  /*0430*/  VIMNMX.U32 R17, PT, PT, R17, 0xff, PT ;  /* 0x000000ff11117848 */ /* 0x008fe40003fe0000 */
[----:B----4-:R-:W-:Y:S02]  /*0440*/  VIMNMX.U32 R14, PT, PT, R14, 0xff, PT ;  /* 0x000000ff0e0e7848 */ /* 0x010fe40003fe0000 */
[----:B------:R-:W-:Y:S02]  /*0450*/  PRMT R17, R12, 0x7604, R17 ;  /* 0x000076040c117816 */ /* 0x000fe40000000011 */
[----:B-----5:R-:W-:-:S02]  /*0460*/  VIMNMX.U32 R16, PT, PT, R16, 0xff, PT ;  /* 0x000000ff10107848 */ /* 0x020fc40003fe0000 */
[----:B------:R-:W-:-:S04]  /*0470*/  PRMT R17, R14, 0x7054, R17 ;  /* 0x000070540e117816 */ /* 0x000fc80000000011 */
[----:B------:R-:W-:-:S05]  /*0480*/  PRMT R17, R16, 0x654, R17 ;  /* 0x0000065410117816 */ /* 0x000fca0000000011 */
[----:B------:R0:W-:Y:S02]  /*0490*/  STG.E desc[UR6][R8.64], R17 ;  /* 0x0000001108007986 */ /* 0x0001e4000c101906 */
[----:B0-----:R-:W-:Y:S01]  /*04a0*/  IMAD.WIDE.U32 R8, R13, 0x4, R8 ;  /* 0x000000040d087825 */ /* 0x001fe200078e0008 */
[----:B------:R-:W-:Y:S06]  /*04b0*/  @!P0 BRA `(.L_x_5) ;  /* 0xfffffffc00b48947 */ /* 0x000fec000383ffff */
.L_x_4:
[----:B------:R-:W-:Y:S05]  /*04c0*/  BSYNC.RECONVERGENT B0 ;  /* 0x0000000000007941 */ /* 0x000fea0003800200 */
.L_x_3:
[----:B------:R-:W0:Y:S01]  /*04d0*/  LDCU.64 UR4, c[0x0][0x388] ;  /* 0x00007100ff0477ac */ /* 0x000e220008000a00 */
[----:B------:R-:W-:Y:S01]  /*04e0*/  IMAD.IADD R7, R0, 0x1, R3 ;  /* 0x0000000100077824 */ /* 0x000fe200078e0203 */
[----:B0-----:R-:W-:-:S04]  /*04f0*/  UIMAD UR4, UR4, UR5, URZ ;  /* 0x00000005040472a4 */ /* 0x001fc8000f8e02ff */
[----:B------:R-:W-:-:S06]  /*0500*/  USHF.R.U32.HI UR4, URZ, 0x2, UR4 ;  /* 0x00000002ff047899 */ /* 0x000fcc0008011604 */
[----:B------:R-:W-:-:S13]  /*0510*/  ISETP.LT.U32.AND P0, PT, R7, UR4, PT ;  /* 0x0000000407007c0c */ /* 0x000fda000bf01070 */
[----:B------:R-:W-:Y:S05]  /*0520*/  @!P0 EXIT ;  /* 0x000000000000894d */ /* 0x000fea0003800000 */
[----:B------:R-:W0:Y:S08]  /*0530*/  LDC.64 R2, c[0x0][0x398] ;  /* 0x0000e600ff027b82 */ /* 0x000e300000000a00 */
[----:B------:R-:W1:Y:S08]  /*0540*/  LDC.64 R4, c[0x0][0x3a8] ;  /* 0x0000ea00ff047b82 */ /* 0x000e700000000a00 */
[----:B------:R-:W2:Y:S01]  /*0550*/  LDC R9, c[0x0][0x370] ;  /* 0x0000dc00ff097b82 */ /* 0x000ea20000000800 */
[----:B0-----:R-:W-:-:S04]  /*0560*/  IMAD.WIDE.U32 R2, R7, 0x8, R2 ;  /* 0x0000000807027825 */ /* 0x001fc800078e0002 */
[----:B-1----:R-:W-:-:S04]  /*0570*/  IMAD.WIDE.U32 R4, R7, 0x4, R4 ;  /* 0x0000000407047825 */ /* 0x002fc800078e0004 */
[----:B--2---:R-:W-:-:S07]  /*0580*/  IMAD R9, R9, UR8, RZ ;  /* 0x0000000809097c24 */ /* 0x004fce000f8e02ff */
.L_x_6:
        /* <DEDUP_REMOVED lines=20> */
[----:B------:R-:W-:Y:S05]  /*06d0*/  EXIT ;  /* 0x000000000000794d */ /* 0x000fea0003800000 */
.L_x_7:
[----:B------:R-:W-:-:S00]  /*06e0*/  BRA `(.L_x_7) ;  /* 0xfffffffc00fc7947 */ /* 0x000fc0000383ffff */
[----:B------:R-:W-:-:S00]  /*06f0*/  NOP ;  /* 0x0000000000007918 */ /* 0x000fc00000000000 */
        /* <DEDUP_REMOVED lines=8> */
.L_x_8:


//--------------------- .nv.shared.reserved.0     --------------------------
	.section	.nv.shared.reserved.0,"aw",@nobits
	.weak		__nv_reservedSMEM_offset_0_alias
	.size		__nv_reservedSMEM_offset_0_alias, 0, 64
	.other		__nv_reservedSMEM_offset_0_alias,@"STO_CUDA_RESERVED_SHARED STV_DEFAULT"
__nv_reservedSMEM_offset_0_alias:
	.zero		0
	.zero		64


//--------------------- .nv.constant0._Z18histo_final_kerneljjjjPjS_S_S_ --------------------------
	.section	.nv.constant0._Z18histo_final_kerneljjjjPjS_S_S_,"a",@progbits
	.sectionflags	@""
	.align	4
.nv.constant0._Z18histo_final_kerneljjjjPjS_S_S_:
	.zero		944


//--------------------- SYMBOLS --------------------------

	.type		.nv.reservedSmem.offset0,@object
	.size		.nv.reservedSmem.offset0,0x4
